//
// Generated by NVIDIA NVVM Compiler
//
// Compiler Build ID: CL-36424714
// Cuda compilation tools, release 13.0, V13.0.88
// Based on NVVM 20.0.0
//

.version 9.0
.target sm_100
.address_size 64

	// .globl	_Z7productPdS_S_

.visible .entry _Z7productPdS_S_(
	.param .u64 .ptr .align 1 _Z7productPdS_S__param_0,
	.param .u64 .ptr .align 1 _Z7productPdS_S__param_1,
	.param .u64 .ptr .align 1 _Z7productPdS_S__param_2
)
{
	.reg .pred 	%p<4>;
	.reg .b32 	%r<11>;
	.reg .b64 	%rd<13>;
	.reg .b64 	%fd<7>;

	ld.param.u64 	%rd1, [_Z7productPdS_S__param_0];
	ld.param.u64 	%rd2, [_Z7productPdS_S__param_1];
	ld.param.u64 	%rd3, [_Z7productPdS_S__param_2];
	mov.u32 	%r3, %ctaid.y;
	mov.u32 	%r4, %ntid.y;
	mov.u32 	%r5, %tid.y;
	mad.lo.s32 	%r1, %r3, %r4, %r5;
	mov.u32 	%r6, %ctaid.x;
	mov.u32 	%r7, %ntid.x;
	mov.u32 	%r8, %tid.x;
	mad.lo.s32 	%r2, %r6, %r7, %r8;
	setp.gt.u32 	%p1, %r1, 1;
	setp.gt.s32 	%p2, %r2, 1;
	or.pred  	%p3, %p1, %p2;
	@%p3 bra 	$L__BB0_2;
	cvta.to.global.u64 	%rd4, %rd3;
	cvta.to.global.u64 	%rd5, %rd1;
	cvta.to.global.u64 	%rd6, %rd2;
	shl.b32 	%r9, %r1, 1;
	mul.wide.u32 	%rd7, %r9, 8;
	add.s64 	%rd8, %rd5, %rd7;
	ld.global.f64 	%fd1, [%rd8];
	mul.wide.s32 	%rd9, %r2, 8;
	add.s64 	%rd10, %rd6, %rd9;
	ld.global.f64 	%fd2, [%rd10];
	fma.rn.f64 	%fd3, %fd1, %fd2, 0d0000000000000000;
	ld.global.f64 	%fd4, [%rd8+8];
	ld.global.f64 	%fd5, [%rd10+16];
	fma.rn.f64 	%fd6, %fd4, %fd5, %fd3;
	add.s32 	%r10, %r9, %r2;
	mul.wide.s32 	%rd11, %r10, 8;
	add.s64 	%rd12, %rd4, %rd11;
	st.global.f64 	[%rd12], %fd6;
$L__BB0_2:
	ret;

}


// ===== COMPILED SASS (sm_100) =====

	.target	sm_100

	.elftype	@"ET_EXEC"


//--------------------- .note.nv.tkinfo           --------------------------
	.section	.note.nv.tkinfo,"",@"SHT_NOTE"
	.sectionflags	@"SHF_NOTE_NV_TKINFO"
	.tkinfo
        /*0018*/ 	.word	0x00000002
        /*0030*/ 	.string	""
        /*0030*/ 	.string	"ptxas"
        /*0030*/ 	.string	"Cuda compilation tools, release 13.0, V13.0.88"
        /*0030*/ 	.string	"Build cuda_13.0.r13.0/compiler.36424714_0"
        /*0030*/ 	.string	"-arch sm_100 -m 64 "



//--------------------- .note.nv.cuinfo           --------------------------
	.section	.note.nv.cuinfo,"",@"SHT_NOTE"
	.sectionflags	@"SHF_NOTE_NV_CUINFO"
        /*0018*/ 	.short	0x0002
        /*001a*/ 	.short	0x0064
        /*001c*/ 	.short	0x0082
	.zero		2


//--------------------- .nv.info                  --------------------------
	.section	.nv.info,"",@"SHT_CUDA_INFO"
	.align	4


	//----- nvinfo : EIATTR_REGCOUNT
	.align		4
        /*0000*/ 	.byte	0x04, 0x2f
        /*0002*/ 	.short	(.L_1 - .L_0)
	.align		4
.L_0:
        /*0004*/ 	.word	index@(_Z7productPdS_S_)
        /*0008*/ 	.word	0x00000014


	//----- nvinfo : EIATTR_FRAME_SIZE
	.align		4
.L_1:
        /*000c*/ 	.byte	0x04, 0x11
        /*000e*/ 	.short	(.L_3 - .L_2)
	.align		4
.L_2:
        /*0010*/ 	.word	index@(_Z7productPdS_S_)
        /*0014*/ 	.word	0x00000000


	//----- nvinfo : EIATTR_MIN_STACK_SIZE
	.align		4
.L_3:
        /*0018*/ 	.byte	0x04, 0x12
        /*001a*/ 	.short	(.L_5 - .L_4)
	.align		4
.L_4:
        /*001c*/ 	.word	index@(_Z7productPdS_S_)
        /*0020*/ 	.word	0x00000000
.L_5:


//--------------------- .nv.compat                --------------------------
	.section	.nv.compat,"",@"SHT_CUDA_COMPAT_INFO"
	.align	4
        /*0000*/ 	.byte	0x02, 0x09, 0x00, 0x00, 0x02, 0x02, 0x01, 0x00, 0x02, 0x05, 0x05, 0x00, 0x03, 0x07, 0x01, 0x01
        /*0010*/ 	.byte	0x02, 0x03, 0x00, 0x00, 0x02, 0x06, 0x01, 0x00, 0x04, 0x0b, 0x08, 0x00, 0x01, 0x00, 0x00, 0x00
        /*0020*/ 	.byte	0x00, 0x00, 0x00, 0x00


//--------------------- .nv.info._Z7productPdS_S_ --------------------------
	.section	.nv.info._Z7productPdS_S_,"",@"SHT_CUDA_INFO"
	.sectionflags	@""
	.align	4


	//----- nvinfo : EIATTR_CUDA_API_VERSION
	.align		4
        /*0000*/ 	.byte	0x04, 0x37
        /*0002*/ 	.short	(.L_7 - .L_6)
.L_6:
        /*0004*/ 	.word	0x00000082


	//----- nvinfo : EIATTR_KPARAM_INFO
	.align		4
.L_7:
        /*0008*/ 	.byte	0x04, 0x17
        /*000a*/ 	.short	(.L_9 - .L_8)
.L_8:
        /*000c*/ 	.word	0x00000000
        /*0010*/ 	.short	0x0002
        /*0012*/ 	.short	0x0010
        /*0014*/ 	.byte	0x00, 0xf5, 0x21, 0x00


	//----- nvinfo : EIATTR_KPARAM_INFO
	.align		4
.L_9:
        /*0018*/ 	.byte	0x04, 0x17
        /*001a*/ 	.short	(.L_11 - .L_10)
.L_10:
        /*001c*/ 	.word	0x00000000
        /*0020*/ 	.short	0x0001
        /*0022*/ 	.short	0x0008
        /*0024*/ 	.byte	0x00, 0xf5, 0x21, 0x00


	//----- nvinfo : EIATTR_KPARAM_INFO
	.align		4
.L_11:
        /*0028*/ 	.byte	0x04, 0x17
        /*002a*/ 	.short	(.L_13 - .L_12)
.L_12:
        /*002c*/ 	.word	0x00000000
        /*0030*/ 	.short	0x0000
        /*0032*/ 	.short	0x0000
        /*0034*/ 	.byte	0x00, 0xf5, 0x21, 0x00


	//----- nvinfo : EIATTR_SPARSE_MMA_MASK
	.align		4
.L_13:
        /*0038*/ 	.byte	0x03, 0x50
        /*003a*/ 	.short	0x0000


	//----- nvinfo : EIATTR_MAXREG_COUNT
	.align		4
        /*003c*/ 	.byte	0x03, 0x1b
        /*003e*/ 	.short	0x00ff


	//----- nvinfo : EIATTR_MERCURY_ISA_VERSION
	.align		4
        /*0040*/ 	.byte	0x03, 0x5f
        /*0042*/ 	.short	0x0101


	//----- nvinfo : EIATTR_VRC_CTA_INIT_COUNT
	.align		4
        /*0044*/ 	.byte	0x02, 0x4a
	.zero		1
	.zero		1


	//----- nvinfo : EIATTR_EXIT_INSTR_OFFSETS
	.align		4
        /*0048*/ 	.byte	0x04, 0x1c
        /*004a*/ 	.short	(.L_15 - .L_14)


	//   ....[0]....
.L_14:
        /*004c*/ 	.word	0x000000b0


	//   ....[1]....
        /*0050*/ 	.word	0x000001c0


	//----- nvinfo : EIATTR_CBANK_PARAM_SIZE
	.align		4
.L_15:
        /*0054*/ 	.byte	0x03, 0x19
        /*0056*/ 	.short	0x0018


	//----- nvinfo : EIATTR_PARAM_CBANK
	.align		4
        /*0058*/ 	.byte	0x04, 0x0a
        /*005a*/ 	.short	(.L_17 - .L_16)
	.align		4
.L_16:
        /*005c*/ 	.word	index@(.nv.constant0._Z7productPdS_S_)
        /*0060*/ 	.short	0x0380
        /*0062*/ 	.short	0x0018


	//----- nvinfo : EIATTR_SW_WAR
	.align		4
.L_17:
        /*0064*/ 	.byte	0x04, 0x36
        /*0066*/ 	.short	(.L_19 - .L_18)
.L_18:
        /*0068*/ 	.word	0x00000008
.L_19:


//--------------------- .nv.callgraph             --------------------------
	.section	.nv.callgraph,"",@"SHT_CUDA_CALLGRAPH"
	.align	4
	.sectionentsize	8
	.align		4
        /*0000*/ 	.word	0x00000000
	.align		4
        /*0004*/ 	.word	0xffffffff
	.align		4
        /*0008*/ 	.word	0x00000000
	.align		4
        /*000c*/ 	.word	0xfffffffe
	.align		4
        /*0010*/ 	.word	0x00000000
	.align		4
        /*0014*/ 	.word	0xfffffffd
	.align		4
        /*0018*/ 	.word	0x00000000
	.align		4
        /*001c*/ 	.word	0xfffffffc


//--------------------- .text._Z7productPdS_S_    --------------------------
	.section	.text._Z7productPdS_S_,"ax",@progbits
	.align	128
        .global         _Z7productPdS_S_
        .type           _Z7productPdS_S_,@function
        .size           _Z7productPdS_S_,(.L_x_1 - _Z7productPdS_S_)
        .other          _Z7productPdS_S_,@"STO_CUDA_ENTRY STV_DEFAULT"
_Z7productPdS_S_:
.text._Z7productPdS_S_:
[----:B------:R-:W-:Y:S01]  /*0000*/  LDC R1, c[0x0][0x37c] ;  /* 0x0000df00ff017b82 */ /* 0x000fe20000000800 */
[----:B------:R-:W0:Y:S07]  /*0010*/  S2R R2, SR_TID.X ;  /* 0x0000000000027919 */ /* 0x000e2e0000002100 */
[----:B------:R-:W1:Y:S01]  /*0020*/  LDC R0, c[0x0][0x364] ;  /* 0x0000d900ff007b82 */ /* 0x000e620000000800 */
[----:B------:R-:W1:Y:S07]  /*0030*/  S2R R3, SR_TID.Y ;  /* 0x0000000000037919 */ /* 0x000e6e0000002200 */
[----:B------:R-:W0:Y:S08]  /*0040*/  S2UR UR5, SR_CTAID.X ;  /* 0x00000000000579c3 */ /* 0x000e300000002500 */
[----:B------:R-:W0:Y:S08]  /*0050*/  LDC R17, c[0x0][0x360] ;  /* 0x0000d800ff117b82 */ /* 0x000e300000000800 */
[----:B------:R-:W1:Y:S01]  /*0060*/  S2UR UR4, SR_CTAID.Y ;  /* 0x00000000000479c3 */ /* 0x000e620000002600 */
[----:B0-----:R-:W-:-:S05]  /*0070*/  IMAD R17, R17, UR5, R2 ;  /* 0x0000000511117c24 */ /* 0x001fca000f8e0202 */
[----:B------:R-:W-:Y:S01]  /*0080*/  ISETP.GT.AND P0, PT, R17, 0x1, PT ;  /* 0x000000011100780c */ /* 0x000fe20003f04270 */
[----:B-1----:R-:W-:-:S05]  /*0090*/  IMAD R0, R0, UR4, R3 ;  /* 0x0000000400007c24 */ /* 0x002fca000f8e0203 */
[----:B------:R-:W-:-:S13]  /*00a0*/  ISETP.GT.U32.OR P0, PT, R0, 0x1, P0 ;  /* 0x000000010000780c */ /* 0x000fda0000704470 */
[----:B------:R-:W-:Y:S05]  /*00b0*/  @P0 EXIT ;  /* 0x000000000000094d */ /* 0x000fea0003800000 */
[----:B------:R-:W0:Y:S01]  /*00c0*/  LDC.64 R2, c[0x0][0x380] ;  /* 0x0000e000ff027b82 */ /* 0x000e220000000a00 */
[----:B------:R-:W1:Y:S01]  /*00d0*/  LDCU.64 UR4, c[0x0][0x358] ;  /* 0x00006b00ff0477ac */ /* 0x000e620008000a00 */
[----:B------:R-:W-:-:S06]  /*00e0*/  SHF.L.U32 R0, R0, 0x1, RZ ;  /* 0x0000000100007819 */ /* 0x000fcc00000006ff */
[----:B------:R-:W2:Y:S08]  /*00f0*/  LDC.64 R6, c[0x0][0x388] ;  /* 0x0000e200ff067b82 */ /* 0x000eb00000000a00 */
[----:B------:R-:W3:Y:S01]  /*0100*/  LDC.64 R14, c[0x0][0x390] ;  /* 0x0000e400ff0e7b82 */ /* 0x000ee20000000a00 */
[----:B0-----:R-:W-:-:S05]  /*0110*/  IMAD.WIDE.U32 R2, R0, 0x8, R2 ;  /* 0x0000000800027825 */ /* 0x001fca00078e0002 */
[----:B-1----:R-:W4:Y:S01]  /*0120*/  LDG.E.64 R4, desc[UR4][R2.64] ;  /* 0x0000000402047981 */ /* 0x002f22000c1e1b00 */
[----:B--2---:R-:W-:-:S03]  /*0130*/  IMAD.WIDE R6, R17, 0x8, R6 ;  /* 0x0000000811067825 */ /* 0x004fc600078e0206 */
[----:B------:R-:W2:Y:S04]  /*0140*/  LDG.E.64 R10, desc[UR4][R2.64+0x8] ;  /* 0x00000804020a7981 */ /* 0x000ea8000c1e1b00 */
[----:B------:R-:W4:Y:S04]  /*0150*/  LDG.E.64 R8, desc[UR4][R6.64] ;  /* 0x0000000406087981 */ /* 0x000f28000c1e1b00 */
[----:B------:R-:W2:Y:S01]  /*0160*/  LDG.E.64 R12, desc[UR4][R6.64+0x10] ;  /* 0x00001004060c7981 */ /* 0x000ea2000c1e1b00 */
[----:B----4-:R-:W-:Y:S01]  /*0170*/  DFMA R4, R4, R8, RZ ;  /* 0x000000080404722b */ /* 0x010fe200000000ff */
[----:B------:R-:W-:-:S07]  /*0180*/  IADD3 R9, PT, PT, R17, R0, RZ ;  /* 0x0000000011097210 */ /* 0x000fce0007ffe0ff */
[----:B--2---:R-:W-:Y:S01]  /*0190*/  DFMA R4, R10, R12, R4 ;  /* 0x0000000c0a04722b */ /* 0x004fe20000000004 */
[----:B---3--:R-:W-:-:S06]  /*01a0*/  IMAD.WIDE R8, R9, 0x8, R14 ;  /* 0x0000000809087825 */ /* 0x008fcc00078e020e */
[----:B------:R-:W-:Y:S01]  /*01b0*/  STG.E.64 desc[UR4][R8.64], R4 ;  /* 0x0000000408007986 */ /* 0x000fe2000c101b04 */
[----:B------:R-:W-:Y:S05]  /*01c0*/  EXIT ;  /* 0x000000000000794d */ /* 0x000fea0003800000 */
.L_x_0:
[----:B------:R-:W-:-:S00]  /*01d0*/  BRA `(.L_x_0) ;  /* 0xfffffffc00fc7947 */ /* 0x000fc0000383ffff */
[----:B------:R-:W-:-:S00]  /*01e0*/  NOP ;  /* 0x0000000000007918 */ /* 0x000fc00000000000 */
        /* <DEDUP_REMOVED lines=9> */
.L_x_1:


//--------------------- .nv.shared.reserved.0     --------------------------
	.section	.nv.shared.reserved.0,"aw",@nobits
	.weak		__nv_reservedSMEM_offset_0_alias
	.size		__nv_reservedSMEM_offset_0_alias, 0, 64
	.other		__nv_reservedSMEM_offset_0_alias,@"STO_CUDA_RESERVED_SHARED STV_DEFAULT"
__nv_reservedSMEM_offset_0_alias:
	.zero		0
	.zero		64


//--------------------- .nv.constant0._Z7productPdS_S_ --------------------------
	.section	.nv.constant0._Z7productPdS_S_,"a",@progbits
	.sectionflags	@""
	.align	4
.nv.constant0._Z7productPdS_S_:
	.zero		920


//--------------------- SYMBOLS --------------------------

	.type		.nv.reservedSmem.offset0,@object
	.size		.nv.reservedSmem.offset0,0x4
